//
// Generated by NVIDIA NVVM Compiler
//
// Compiler Build ID: CL-36424714
// Cuda compilation tools, release 13.0, V13.0.88
// Based on NVVM 20.0.0
//

.version 9.0
.target sm_100
.address_size 64

	// .globl	_Z9fillEmptyPKiS0_P8appeared
.extern .func  (.param .b32 func_retval0) vprintf
(
	.param .b64 vprintf_param_0,
	.param .b64 vprintf_param_1
)
;
.global .align 1 .b8 $str[75] = {84, 65, 82, 71, 69, 84, 32, 67, 69, 76, 76, 32, 45, 32, 37, 100, 32, 40, 105, 100, 58, 32, 37, 100, 41, 59, 32, 110, 117, 109, 98, 101, 114, 32, 111, 102, 32, 122, 101, 114, 111, 115, 32, 114, 111, 119, 58, 32, 37, 100, 59, 32, 99, 111, 108, 117, 109, 110, 58, 32, 37, 100, 59, 32, 98, 108, 111, 99, 107, 58, 32, 37, 100, 10};

.visible .entry _Z9fillEmptyPKiS0_P8appeared(
	.param .u64 .ptr .align 1 _Z9fillEmptyPKiS0_P8appeared_param_0,
	.param .u64 .ptr .align 1 _Z9fillEmptyPKiS0_P8appeared_param_1,
	.param .u64 .ptr .align 1 _Z9fillEmptyPKiS0_P8appeared_param_2
)
{
	.local .align 8 .b8 	__local_depot0[24];
	.reg .b64 	%SP;
	.reg .b64 	%SPL;
	.reg .pred 	%p<55>;
	.reg .b16 	%rs<8>;
	.reg .b32 	%r<220>;
	.reg .b64 	%rd<96>;

	mov.u64 	%SPL, __local_depot0;
	cvta.local.u64 	%SP, %SPL;
	ld.param.u64 	%rd8, [_Z9fillEmptyPKiS0_P8appeared_param_0];
	ld.param.u64 	%rd9, [_Z9fillEmptyPKiS0_P8appeared_param_1];
	ld.param.u64 	%rd10, [_Z9fillEmptyPKiS0_P8appeared_param_2];
	cvta.to.global.u64 	%rd11, %rd8;
	cvta.to.global.u64 	%rd12, %rd10;
	cvta.to.global.u64 	%rd13, %rd9;
	mov.u32 	%r1, %tid.x;
	mul.lo.s32 	%r31, %r1, 81;
	mul.wide.u32 	%rd14, %r31, 4;
	add.s64 	%rd1, %rd11, %rd14;
	mul.wide.u32 	%rd15, %r1, 4;
	add.s64 	%rd16, %rd13, %rd15;
	ld.global.u32 	%r32, [%rd16];
	mul.wide.u32 	%rd17, %r1, 112;
	add.s64 	%rd2, %rd12, %rd17;
	st.global.u32 	[%rd2], %r32;
	mul.hi.s32 	%r33, %r32, 954437177;
	shr.u32 	%r34, %r33, 31;
	shr.s32 	%r35, %r33, 1;
	add.s32 	%r36, %r35, %r34;
	add.s64 	%rd3, %rd2, 4;
	mul.wide.s32 	%rd18, %r36, 4;
	add.s64 	%rd4, %rd1, %rd18;
	ld.global.u32 	%r3, [%rd4];
	setp.lt.s32 	%p1, %r3, 1;
	@%p1 bra 	$L__BB0_2;
	add.s32 	%r37, %r3, -1;
	mul.wide.u32 	%rd19, %r37, 4;
	add.s64 	%rd20, %rd3, %rd19;
	ld.global.u32 	%r38, [%rd20];
	add.s32 	%r39, %r38, 1;
	st.global.u32 	[%rd20], %r39;
$L__BB0_2:
	ld.global.u32 	%r4, [%rd4+4];
	setp.lt.s32 	%p2, %r4, 1;
	@%p2 bra 	$L__BB0_4;
	add.s32 	%r40, %r4, -1;
	mul.wide.u32 	%rd21, %r40, 4;
	add.s64 	%rd22, %rd3, %rd21;
	ld.global.u32 	%r41, [%rd22];
	add.s32 	%r42, %r41, 1;
	st.global.u32 	[%rd22], %r42;
$L__BB0_4:
	ld.global.u32 	%r5, [%rd4+8];
	setp.lt.s32 	%p3, %r5, 1;
	@%p3 bra 	$L__BB0_6;
	add.s32 	%r43, %r5, -1;
	mul.wide.u32 	%rd23, %r43, 4;
	add.s64 	%rd24, %rd3, %rd23;
	ld.global.u32 	%r44, [%rd24];
	add.s32 	%r45, %r44, 1;
	st.global.u32 	[%rd24], %r45;
$L__BB0_6:
	ld.global.u32 	%r6, [%rd4+12];
	setp.lt.s32 	%p4, %r6, 1;
	@%p4 bra 	$L__BB0_8;
	add.s32 	%r46, %r6, -1;
	mul.wide.u32 	%rd25, %r46, 4;
	add.s64 	%rd26, %rd3, %rd25;
	ld.global.u32 	%r47, [%rd26];
	add.s32 	%r48, %r47, 1;
	st.global.u32 	[%rd26], %r48;
$L__BB0_8:
	ld.global.u32 	%r7, [%rd4+16];
	setp.lt.s32 	%p5, %r7, 1;
	@%p5 bra 	$L__BB0_10;
	add.s32 	%r49, %r7, -1;
	mul.wide.u32 	%rd27, %r49, 4;
	add.s64 	%rd28, %rd3, %rd27;
	ld.global.u32 	%r50, [%rd28];
	add.s32 	%r51, %r50, 1;
	st.global.u32 	[%rd28], %r51;
$L__BB0_10:
	ld.global.u32 	%r8, [%rd4+20];
	setp.lt.s32 	%p6, %r8, 1;
	@%p6 bra 	$L__BB0_12;
	add.s32 	%r52, %r8, -1;
	mul.wide.u32 	%rd29, %r52, 4;
	add.s64 	%rd30, %rd3, %rd29;
	ld.global.u32 	%r53, [%rd30];
	add.s32 	%r54, %r53, 1;
	st.global.u32 	[%rd30], %r54;
$L__BB0_12:
	ld.global.u32 	%r9, [%rd4+24];
	setp.lt.s32 	%p7, %r9, 1;
	@%p7 bra 	$L__BB0_14;
	add.s32 	%r55, %r9, -1;
	mul.wide.u32 	%rd31, %r55, 4;
	add.s64 	%rd32, %rd3, %rd31;
	ld.global.u32 	%r56, [%rd32];
	add.s32 	%r57, %r56, 1;
	st.global.u32 	[%rd32], %r57;
$L__BB0_14:
	ld.global.u32 	%r10, [%rd4+28];
	setp.lt.s32 	%p8, %r10, 1;
	@%p8 bra 	$L__BB0_16;
	add.s32 	%r58, %r10, -1;
	mul.wide.u32 	%rd33, %r58, 4;
	add.s64 	%rd34, %rd3, %rd33;
	ld.global.u32 	%r59, [%rd34];
	add.s32 	%r60, %r59, 1;
	st.global.u32 	[%rd34], %r60;
$L__BB0_16:
	ld.global.u32 	%r11, [%rd4+32];
	setp.lt.s32 	%p9, %r11, 1;
	@%p9 bra 	$L__BB0_18;
	add.s32 	%r61, %r11, -1;
	mul.wide.u32 	%rd35, %r61, 4;
	add.s64 	%rd36, %rd3, %rd35;
	ld.global.u32 	%r62, [%rd36];
	add.s32 	%r63, %r62, 1;
	st.global.u32 	[%rd36], %r63;
$L__BB0_18:
	mul.lo.s32 	%r68, %r36, 9;
	sub.s32 	%r12, %r32, %r68;
	add.s64 	%rd5, %rd2, 40;
	mul.wide.s32 	%rd37, %r12, 4;
	add.s64 	%rd38, %rd1, %rd37;
	ld.global.u32 	%r13, [%rd38];
	setp.lt.s32 	%p10, %r13, 1;
	@%p10 bra 	$L__BB0_20;
	add.s32 	%r69, %r13, -1;
	mul.wide.u32 	%rd39, %r69, 4;
	add.s64 	%rd40, %rd5, %rd39;
	ld.global.u32 	%r70, [%rd40];
	add.s32 	%r71, %r70, 1;
	st.global.u32 	[%rd40], %r71;
$L__BB0_20:
	add.s32 	%r72, %r12, 9;
	mul.wide.u32 	%rd41, %r72, 4;
	add.s64 	%rd42, %rd1, %rd41;
	ld.global.u32 	%r14, [%rd42];
	setp.lt.s32 	%p11, %r14, 1;
	@%p11 bra 	$L__BB0_22;
	add.s32 	%r73, %r14, -1;
	mul.wide.u32 	%rd43, %r73, 4;
	add.s64 	%rd44, %rd5, %rd43;
	ld.global.u32 	%r74, [%rd44];
	add.s32 	%r75, %r74, 1;
	st.global.u32 	[%rd44], %r75;
$L__BB0_22:
	add.s32 	%r76, %r12, 18;
	mul.wide.u32 	%rd45, %r76, 4;
	add.s64 	%rd46, %rd1, %rd45;
	ld.global.u32 	%r15, [%rd46];
	setp.lt.s32 	%p12, %r15, 1;
	@%p12 bra 	$L__BB0_24;
	add.s32 	%r77, %r15, -1;
	mul.wide.u32 	%rd47, %r77, 4;
	add.s64 	%rd48, %rd5, %rd47;
	ld.global.u32 	%r78, [%rd48];
	add.s32 	%r79, %r78, 1;
	st.global.u32 	[%rd48], %r79;
$L__BB0_24:
	add.s32 	%r80, %r12, 27;
	mul.wide.u32 	%rd49, %r80, 4;
	add.s64 	%rd50, %rd1, %rd49;
	ld.global.u32 	%r16, [%rd50];
	setp.lt.s32 	%p13, %r16, 1;
	@%p13 bra 	$L__BB0_26;
	add.s32 	%r81, %r16, -1;
	mul.wide.u32 	%rd51, %r81, 4;
	add.s64 	%rd52, %rd5, %rd51;
	ld.global.u32 	%r82, [%rd52];
	add.s32 	%r83, %r82, 1;
	st.global.u32 	[%rd52], %r83;
$L__BB0_26:
	add.s32 	%r84, %r12, 36;
	mul.wide.u32 	%rd53, %r84, 4;
	add.s64 	%rd54, %rd1, %rd53;
	ld.global.u32 	%r17, [%rd54];
	setp.lt.s32 	%p14, %r17, 1;
	@%p14 bra 	$L__BB0_28;
	add.s32 	%r85, %r17, -1;
	mul.wide.u32 	%rd55, %r85, 4;
	add.s64 	%rd56, %rd5, %rd55;
	ld.global.u32 	%r86, [%rd56];
	add.s32 	%r87, %r86, 1;
	st.global.u32 	[%rd56], %r87;
$L__BB0_28:
	add.s32 	%r88, %r12, 45;
	mul.wide.u32 	%rd57, %r88, 4;
	add.s64 	%rd58, %rd1, %rd57;
	ld.global.u32 	%r18, [%rd58];
	setp.lt.s32 	%p15, %r18, 1;
	@%p15 bra 	$L__BB0_30;
	add.s32 	%r89, %r18, -1;
	mul.wide.u32 	%rd59, %r89, 4;
	add.s64 	%rd60, %rd5, %rd59;
	ld.global.u32 	%r90, [%rd60];
	add.s32 	%r91, %r90, 1;
	st.global.u32 	[%rd60], %r91;
$L__BB0_30:
	add.s32 	%r92, %r12, 54;
	mul.wide.u32 	%rd61, %r92, 4;
	add.s64 	%rd62, %rd1, %rd61;
	ld.global.u32 	%r19, [%rd62];
	setp.lt.s32 	%p16, %r19, 1;
	@%p16 bra 	$L__BB0_32;
	add.s32 	%r93, %r19, -1;
	mul.wide.u32 	%rd63, %r93, 4;
	add.s64 	%rd64, %rd5, %rd63;
	ld.global.u32 	%r94, [%rd64];
	add.s32 	%r95, %r94, 1;
	st.global.u32 	[%rd64], %r95;
$L__BB0_32:
	add.s32 	%r96, %r12, 63;
	mul.wide.u32 	%rd65, %r96, 4;
	add.s64 	%rd66, %rd1, %rd65;
	ld.global.u32 	%r20, [%rd66];
	setp.lt.s32 	%p17, %r20, 1;
	@%p17 bra 	$L__BB0_34;
	add.s32 	%r97, %r20, -1;
	mul.wide.u32 	%rd67, %r97, 4;
	add.s64 	%rd68, %rd5, %rd67;
	ld.global.u32 	%r98, [%rd68];
	add.s32 	%r99, %r98, 1;
	st.global.u32 	[%rd68], %r99;
$L__BB0_34:
	add.s32 	%r100, %r12, 72;
	mul.wide.u32 	%rd69, %r100, 4;
	add.s64 	%rd70, %rd1, %rd69;
	ld.global.u32 	%r21, [%rd70];
	setp.lt.s32 	%p18, %r21, 1;
	@%p18 bra 	$L__BB0_36;
	add.s32 	%r101, %r21, -1;
	mul.wide.u32 	%rd71, %r101, 4;
	add.s64 	%rd72, %rd5, %rd71;
	ld.global.u32 	%r102, [%rd72];
	add.s32 	%r103, %r102, 1;
	st.global.u32 	[%rd72], %r103;
$L__BB0_36:
	mul.hi.s32 	%r104, %r32, 1272582903;
	shr.u32 	%r105, %r104, 31;
	shr.s32 	%r106, %r104, 3;
	add.s32 	%r107, %r106, %r105;
	cvt.u16.u32 	%rs1, %r12;
	mul.lo.s16 	%rs2, %rs1, 86;
	shr.u16 	%rs3, %rs2, 15;
	shr.u16 	%rs4, %rs2, 8;
	add.s16 	%rs5, %rs4, %rs3;
	mul.lo.s16 	%rs6, %rs5, 3;
	sub.s16 	%rs7, %rs6, %rs1;
	cvt.u32.u16 	%r108, %rs7;
	cvt.s32.s8 	%r109, %r108;
	mad.lo.s32 	%r110, %r107, 27, %r12;
	add.s32 	%r111, %r110, %r109;
	add.s64 	%rd6, %rd2, 76;
	mul.wide.s32 	%rd73, %r111, 4;
	add.s64 	%rd7, %rd1, %rd73;
	ld.global.u32 	%r22, [%rd7];
	setp.lt.s32 	%p19, %r22, 1;
	@%p19 bra 	$L__BB0_38;
	add.s32 	%r112, %r22, -1;
	mul.wide.u32 	%rd74, %r112, 4;
	add.s64 	%rd75, %rd6, %rd74;
	ld.global.u32 	%r113, [%rd75];
	add.s32 	%r114, %r113, 1;
	st.global.u32 	[%rd75], %r114;
$L__BB0_38:
	ld.global.u32 	%r23, [%rd7+4];
	setp.lt.s32 	%p20, %r23, 1;
	@%p20 bra 	$L__BB0_40;
	add.s32 	%r115, %r23, -1;
	mul.wide.u32 	%rd76, %r115, 4;
	add.s64 	%rd77, %rd6, %rd76;
	ld.global.u32 	%r116, [%rd77];
	add.s32 	%r117, %r116, 1;
	st.global.u32 	[%rd77], %r117;
$L__BB0_40:
	ld.global.u32 	%r24, [%rd7+8];
	setp.lt.s32 	%p21, %r24, 1;
	@%p21 bra 	$L__BB0_42;
	add.s32 	%r118, %r24, -1;
	mul.wide.u32 	%rd78, %r118, 4;
	add.s64 	%rd79, %rd6, %rd78;
	ld.global.u32 	%r119, [%rd79];
	add.s32 	%r120, %r119, 1;
	st.global.u32 	[%rd79], %r120;
$L__BB0_42:
	ld.global.u32 	%r25, [%rd7+36];
	setp.lt.s32 	%p22, %r25, 1;
	@%p22 bra 	$L__BB0_44;
	add.s32 	%r121, %r25, -1;
	mul.wide.u32 	%rd80, %r121, 4;
	add.s64 	%rd81, %rd6, %rd80;
	ld.global.u32 	%r122, [%rd81];
	add.s32 	%r123, %r122, 1;
	st.global.u32 	[%rd81], %r123;
$L__BB0_44:
	ld.global.u32 	%r26, [%rd7+40];
	setp.lt.s32 	%p23, %r26, 1;
	@%p23 bra 	$L__BB0_46;
	add.s32 	%r124, %r26, -1;
	mul.wide.u32 	%rd82, %r124, 4;
	add.s64 	%rd83, %rd6, %rd82;
	ld.global.u32 	%r125, [%rd83];
	add.s32 	%r126, %r125, 1;
	st.global.u32 	[%rd83], %r126;
$L__BB0_46:
	ld.global.u32 	%r27, [%rd7+44];
	setp.lt.s32 	%p24, %r27, 1;
	@%p24 bra 	$L__BB0_48;
	add.s32 	%r127, %r27, -1;
	mul.wide.u32 	%rd84, %r127, 4;
	add.s64 	%rd85, %rd6, %rd84;
	ld.global.u32 	%r128, [%rd85];
	add.s32 	%r129, %r128, 1;
	st.global.u32 	[%rd85], %r129;
$L__BB0_48:
	ld.global.u32 	%r28, [%rd7+72];
	setp.lt.s32 	%p25, %r28, 1;
	@%p25 bra 	$L__BB0_50;
	add.s32 	%r130, %r28, -1;
	mul.wide.u32 	%rd86, %r130, 4;
	add.s64 	%rd87, %rd6, %rd86;
	ld.global.u32 	%r131, [%rd87];
	add.s32 	%r132, %r131, 1;
	st.global.u32 	[%rd87], %r132;
$L__BB0_50:
	ld.global.u32 	%r29, [%rd7+76];
	setp.lt.s32 	%p26, %r29, 1;
	@%p26 bra 	$L__BB0_52;
	add.s32 	%r133, %r29, -1;
	mul.wide.u32 	%rd88, %r133, 4;
	add.s64 	%rd89, %rd6, %rd88;
	ld.global.u32 	%r134, [%rd89];
	add.s32 	%r135, %r134, 1;
	st.global.u32 	[%rd89], %r135;
$L__BB0_52:
	ld.global.u32 	%r30, [%rd7+80];
	setp.lt.s32 	%p27, %r30, 1;
	@%p27 bra 	$L__BB0_54;
	add.s32 	%r136, %r30, -1;
	mul.wide.u32 	%rd90, %r136, 4;
	add.s64 	%rd91, %rd6, %rd90;
	ld.global.u32 	%r137, [%rd91];
	add.s32 	%r138, %r137, 1;
	st.global.u32 	[%rd91], %r138;
$L__BB0_54:
	ld.global.u32 	%r139, [%rd2+4];
	setp.eq.s32 	%p28, %r139, 0;
	selp.u32 	%r140, 1, 0, %p28;
	ld.global.u32 	%r141, [%rd2+40];
	setp.eq.s32 	%p29, %r141, 0;
	selp.u32 	%r142, 1, 0, %p29;
	ld.global.u32 	%r143, [%rd2+76];
	setp.eq.s32 	%p30, %r143, 0;
	selp.u32 	%r144, 1, 0, %p30;
	ld.global.u32 	%r145, [%rd2+8];
	setp.eq.s32 	%p31, %r145, 0;
	selp.u32 	%r146, 1, 0, %p31;
	add.s32 	%r147, %r140, %r146;
	ld.global.u32 	%r148, [%rd2+44];
	setp.eq.s32 	%p32, %r148, 0;
	selp.u32 	%r149, 1, 0, %p32;
	add.s32 	%r150, %r142, %r149;
	ld.global.u32 	%r151, [%rd2+80];
	setp.eq.s32 	%p33, %r151, 0;
	selp.u32 	%r152, 1, 0, %p33;
	add.s32 	%r153, %r144, %r152;
	ld.global.u32 	%r154, [%rd2+12];
	setp.eq.s32 	%p34, %r154, 0;
	selp.u32 	%r155, 1, 0, %p34;
	add.s32 	%r156, %r147, %r155;
	ld.global.u32 	%r157, [%rd2+48];
	setp.eq.s32 	%p35, %r157, 0;
	selp.u32 	%r158, 1, 0, %p35;
	add.s32 	%r159, %r150, %r158;
	ld.global.u32 	%r160, [%rd2+84];
	setp.eq.s32 	%p36, %r160, 0;
	selp.u32 	%r161, 1, 0, %p36;
	add.s32 	%r162, %r153, %r161;
	ld.global.u32 	%r163, [%rd2+16];
	setp.eq.s32 	%p37, %r163, 0;
	selp.u32 	%r164, 1, 0, %p37;
	add.s32 	%r165, %r156, %r164;
	ld.global.u32 	%r166, [%rd2+52];
	setp.eq.s32 	%p38, %r166, 0;
	selp.u32 	%r167, 1, 0, %p38;
	add.s32 	%r168, %r159, %r167;
	ld.global.u32 	%r169, [%rd2+88];
	setp.eq.s32 	%p39, %r169, 0;
	selp.u32 	%r170, 1, 0, %p39;
	add.s32 	%r171, %r162, %r170;
	ld.global.u32 	%r172, [%rd2+20];
	setp.eq.s32 	%p40, %r172, 0;
	selp.u32 	%r173, 1, 0, %p40;
	add.s32 	%r174, %r165, %r173;
	ld.global.u32 	%r175, [%rd2+56];
	setp.eq.s32 	%p41, %r175, 0;
	selp.u32 	%r176, 1, 0, %p41;
	add.s32 	%r177, %r168, %r176;
	ld.global.u32 	%r178, [%rd2+92];
	setp.eq.s32 	%p42, %r178, 0;
	selp.u32 	%r179, 1, 0, %p42;
	add.s32 	%r180, %r171, %r179;
	ld.global.u32 	%r181, [%rd2+24];
	setp.eq.s32 	%p43, %r181, 0;
	selp.u32 	%r182, 1, 0, %p43;
	add.s32 	%r183, %r174, %r182;
	ld.global.u32 	%r184, [%rd2+60];
	setp.eq.s32 	%p44, %r184, 0;
	selp.u32 	%r185, 1, 0, %p44;
	add.s32 	%r186, %r177, %r185;
	ld.global.u32 	%r187, [%rd2+96];
	setp.eq.s32 	%p45, %r187, 0;
	selp.u32 	%r188, 1, 0, %p45;
	add.s32 	%r189, %r180, %r188;
	ld.global.u32 	%r190, [%rd2+28];
	setp.eq.s32 	%p46, %r190, 0;
	selp.u32 	%r191, 1, 0, %p46;
	add.s32 	%r192, %r183, %r191;
	ld.global.u32 	%r193, [%rd2+64];
	setp.eq.s32 	%p47, %r193, 0;
	selp.u32 	%r194, 1, 0, %p47;
	add.s32 	%r195, %r186, %r194;
	ld.global.u32 	%r196, [%rd2+100];
	setp.eq.s32 	%p48, %r196, 0;
	selp.u32 	%r197, 1, 0, %p48;
	add.s32 	%r198, %r189, %r197;
	ld.global.u32 	%r199, [%rd2+32];
	setp.eq.s32 	%p49, %r199, 0;
	selp.u32 	%r200, 1, 0, %p49;
	add.s32 	%r201, %r192, %r200;
	ld.global.u32 	%r202, [%rd2+68];
	setp.eq.s32 	%p50, %r202, 0;
	selp.u32 	%r203, 1, 0, %p50;
	add.s32 	%r204, %r195, %r203;
	ld.global.u32 	%r205, [%rd2+104];
	setp.eq.s32 	%p51, %r205, 0;
	selp.u32 	%r206, 1, 0, %p51;
	add.s32 	%r207, %r198, %r206;
	ld.global.u32 	%r208, [%rd2+36];
	setp.eq.s32 	%p52, %r208, 0;
	selp.u32 	%r209, 1, 0, %p52;
	add.s32 	%r210, %r201, %r209;
	ld.global.u32 	%r211, [%rd2+72];
	setp.eq.s32 	%p53, %r211, 0;
	selp.u32 	%r212, 1, 0, %p53;
	add.s32 	%r213, %r204, %r212;
	ld.global.u32 	%r214, [%rd2+108];
	setp.eq.s32 	%p54, %r214, 0;
	selp.u32 	%r215, 1, 0, %p54;
	add.s32 	%r216, %r207, %r215;
	add.u64 	%rd92, %SP, 0;
	add.u64 	%rd93, %SPL, 0;
	add.s32 	%r217, %r32, 1;
	st.local.v2.u32 	[%rd93], {%r217, %r1};
	st.local.v2.u32 	[%rd93+8], {%r210, %r213};
	st.local.u32 	[%rd93+16], %r216;
	mov.u64 	%rd94, $str;
	cvta.global.u64 	%rd95, %rd94;
	{ // callseq 0, 0
	.param .b64 param0;
	st.param.b64 	[param0], %rd95;
	.param .b64 param1;
	st.param.b64 	[param1], %rd92;
	.param .b32 retval0;
	call.uni (retval0), 
	vprintf, 
	(
	param0, 
	param1
	);
	ld.param.b32 	%r218, [retval0];
	} // callseq 0
	bar.sync 	0;
	ret;

}


// ===== COMPILED SASS (sm_100) =====

	.target	sm_100

	.elftype	@"ET_EXEC"


//--------------------- .note.nv.tkinfo           --------------------------
	.section	.note.nv.tkinfo,"",@"SHT_NOTE"
	.sectionflags	@"SHF_NOTE_NV_TKINFO"
	.tkinfo
        /*0018*/ 	.word	0x00000002
        /*0030*/ 	.string	""
        /*0030*/ 	.string	"ptxas"
        /*0030*/ 	.string	"Cuda compilation tools, release 13.0, V13.0.88"
        /*0030*/ 	.string	"Build cuda_13.0.r13.0/compiler.36424714_0"
        /*0030*/ 	.string	"-arch sm_100 -m 64 "



//--------------------- .note.nv.cuinfo           --------------------------
	.section	.note.nv.cuinfo,"",@"SHT_NOTE"
	.sectionflags	@"SHF_NOTE_NV_CUINFO"
        /*0018*/ 	.short	0x0002
        /*001a*/ 	.short	0x0064
        /*001c*/ 	.short	0x0082
	.zero		2


//--------------------- .nv.info                  --------------------------
	.section	.nv.info,"",@"SHT_CUDA_INFO"
	.align	4


	//----- nvinfo : EIATTR_REGCOUNT
	.align		4
        /*0000*/ 	.byte	0x04, 0x2f
        /*0002*/ 	.short	(.L_2 - .L_1)
	.align		4
.L_1:
        /*0004*/ 	.word	index@(_Z9fillEmptyPKiS0_P8appeared)
        /*0008*/ 	.word	0x0000001e


	//----- nvinfo : EIATTR_FRAME_SIZE
	.align		4
.L_2:
        /*000c*/ 	.byte	0x04, 0x11
        /*000e*/ 	.short	(.L_4 - .L_3)
	.align		4
.L_3:
        /*0010*/ 	.word	index@(_Z9fillEmptyPKiS0_P8appeared)
        /*0014*/ 	.word	0x00000018


	//----- nvinfo : EIATTR_MIN_STACK_SIZE
	.align		4
.L_4:
        /*0018*/ 	.byte	0x04, 0x12
        /*001a*/ 	.short	(.L_6 - .L_5)
	.align		4
.L_5:
        /*001c*/ 	.word	index@(_Z9fillEmptyPKiS0_P8appeared)
        /*0020*/ 	.word	0x00000018
.L_6:


//--------------------- .nv.compat                --------------------------
	.section	.nv.compat,"",@"SHT_CUDA_COMPAT_INFO"
	.align	4
        /*0000*/ 	.byte	0x02, 0x09, 0x00, 0x00, 0x02, 0x02, 0x01, 0x00, 0x02, 0x05, 0x05, 0x00, 0x03, 0x07, 0x01, 0x01
        /*0010*/ 	.byte	0x02, 0x03, 0x00, 0x00, 0x02, 0x06, 0x01, 0x00, 0x04, 0x0b, 0x08, 0x00, 0x09, 0x00, 0x00, 0x00
        /*0020*/ 	.byte	0x00, 0x00, 0x00, 0x00


//--------------------- .nv.info._Z9fillEmptyPKiS0_P8appeared --------------------------
	.section	.nv.info._Z9fillEmptyPKiS0_P8appeared,"",@"SHT_CUDA_INFO"
	.sectionflags	@""
	.align	4


	//----- nvinfo : EIATTR_CUDA_API_VERSION
	.align		4
        /*0000*/ 	.byte	0x04, 0x37
        /*0002*/ 	.short	(.L_8 - .L_7)
.L_7:
        /*0004*/ 	.word	0x00000082


	//----- nvinfo : EIATTR_KPARAM_INFO
	.align		4
.L_8:
        /*0008*/ 	.byte	0x04, 0x17
        /*000a*/ 	.short	(.L_10 - .L_9)
.L_9:
        /*000c*/ 	.word	0x00000000
        /*0010*/ 	.short	0x0002
        /*0012*/ 	.short	0x0010
        /*0014*/ 	.byte	0x00, 0xf5, 0x21, 0x00


	//----- nvinfo : EIATTR_KPARAM_INFO
	.align		4
.L_10:
        /*0018*/ 	.byte	0x04, 0x17
        /*001a*/ 	.short	(.L_12 - .L_11)
.L_11:
        /*001c*/ 	.word	0x00000000
        /*0020*/ 	.short	0x0001
        /*0022*/ 	.short	0x0008
        /*0024*/ 	.byte	0x00, 0xf5, 0x21, 0x00


	//----- nvinfo : EIATTR_KPARAM_INFO
	.align		4
.L_12:
        /*0028*/ 	.byte	0x04, 0x17
        /*002a*/ 	.short	(.L_14 - .L_13)
.L_13:
        /*002c*/ 	.word	0x00000000
        /*0030*/ 	.short	0x0000
        /*0032*/ 	.short	0x0000
        /*0034*/ 	.byte	0x00, 0xf5, 0x21, 0x00


	//----- nvinfo : EIATTR_SPARSE_MMA_MASK
	.align		4
.L_14:
        /*0038*/ 	.byte	0x03, 0x50
        /*003a*/ 	.short	0x0000


	//----- nvinfo : EIATTR_MAXREG_COUNT
	.align		4
        /*003c*/ 	.byte	0x03, 0x1b
        /*003e*/ 	.short	0x00ff


	//----- nvinfo : EIATTR_NUM_BARRIERS
	.align		4
        /*0040*/ 	.byte	0x02, 0x4c
        /*0042*/ 	.byte	0x01
	.zero		1


	//----- nvinfo : EIATTR_EXTERNS
	.align		4
        /*0044*/ 	.byte	0x04, 0x0f
        /*0046*/ 	.short	(.L_16 - .L_15)


	//   ....[0]....
	.align		4
.L_15:
        /*0048*/ 	.word	index@(vprintf)


	//----- nvinfo : EIATTR_MERCURY_ISA_VERSION
	.align		4
.L_16:
        /*004c*/ 	.byte	0x03, 0x5f
        /*004e*/ 	.short	0x0101


	//----- nvinfo : EIATTR_VRC_CTA_INIT_COUNT
	.align		4
        /*0050*/ 	.byte	0x02, 0x4a
	.zero		1
	.zero		1


	//----- nvinfo : EIATTR_SYSCALL_OFFSETS
	.align		4
        /*0054*/ 	.byte	0x04, 0x46
        /*0056*/ 	.short	(.L_18 - .L_17)


	//   ....[0]....
.L_17:
        /*0058*/ 	.word	0x00001720


	//----- nvinfo : EIATTR_EXIT_INSTR_OFFSETS
	.align		4
.L_18:
        /*005c*/ 	.byte	0x04, 0x1c
        /*005e*/ 	.short	(.L_20 - .L_19)


	//   ....[0]....
.L_19:
        /*0060*/ 	.word	0x00001750


	//----- nvinfo : EIATTR_CBANK_PARAM_SIZE
	.align		4
.L_20:
        /*0064*/ 	.byte	0x03, 0x19
        /*0066*/ 	.short	0x0018


	//----- nvinfo : EIATTR_PARAM_CBANK
	.align		4
        /*0068*/ 	.byte	0x04, 0x0a
        /*006a*/ 	.short	(.L_22 - .L_21)
	.align		4
.L_21:
        /*006c*/ 	.word	index@(.nv.constant0._Z9fillEmptyPKiS0_P8appeared)
        /*0070*/ 	.short	0x0380
        /*0072*/ 	.short	0x0018


	//----- nvinfo : EIATTR_SW_WAR
	.align		4
.L_22:
        /*0074*/ 	.byte	0x04, 0x36
        /*0076*/ 	.short	(.L_24 - .L_23)
.L_23:
        /*0078*/ 	.word	0x00000008
.L_24:


//--------------------- .nv.callgraph             --------------------------
	.section	.nv.callgraph,"",@"SHT_CUDA_CALLGRAPH"
	.align	4
	.sectionentsize	8
	.align		4
        /*0000*/ 	.word	0x00000000
	.align		4
        /*0004*/ 	.word	0xffffffff
	.align		4
        /*0008*/ 	.word	index@(_Z9fillEmptyPKiS0_P8appeared)
	.align		4
        /*000c*/ 	.word	index@(vprintf)
	.align		4
        /*0010*/ 	.word	0x00000000
	.align		4
        /*0014*/ 	.word	0xfffffffe
	.align		4
        /*0018*/ 	.word	0x00000000
	.align		4
        /*001c*/ 	.word	0xfffffffd
	.align		4
        /*0020*/ 	.word	0x00000000
	.align		4
        /*0024*/ 	.word	0xfffffffc


//--------------------- .nv.constant4             --------------------------
	.section	.nv.constant4,"a",@progbits
	.align	8
	.align		8
.nv.constant4:
        /*0000*/ 	.dword	vprintf
	.align		8
        /*0008*/ 	.dword	$str


//--------------------- .text._Z9fillEmptyPKiS0_P8appeared --------------------------
	.section	.text._Z9fillEmptyPKiS0_P8appeared,"ax",@progbits
	.align	128
        .global         _Z9fillEmptyPKiS0_P8appeared
        .type           _Z9fillEmptyPKiS0_P8appeared,@function
        .size           _Z9fillEmptyPKiS0_P8appeared,(.L_x_2 - _Z9fillEmptyPKiS0_P8appeared)
        .other          _Z9fillEmptyPKiS0_P8appeared,@"STO_CUDA_ENTRY STV_DEFAULT"
_Z9fillEmptyPKiS0_P8appeared:
.text._Z9fillEmptyPKiS0_P8appeared:
[----:B------:R-:W0:Y:S01]  /*0000*/  LDC R1, c[0x0][0x37c] ;  /* 0x0000df00ff017b82 */ /* 0x000e220000000800 */
[----:B------:R-:W1:Y:S07]  /*0010*/  S2R R3, SR_TID.X ;  /* 0x0000000000037919 */ /* 0x000e6e0000002100 */
[----:B------:R-:W1:Y:S01]  /*0020*/  LDC.64 R6, c[0x0][0x388] ;  /* 0x0000e200ff067b82 */ /* 0x000e620000000a00 */
[----:B------:R-:W2:Y:S01]  /*0030*/  LDCU.64 UR4, c[0x0][0x358] ;  /* 0x00006b00ff0477ac */ /* 0x000ea20008000a00 */
[----:B0-----:R-:W-:Y:S01]  /*0040*/  VIADD R1, R1, 0xffffffe8 ;  /* 0xffffffe801017836 */ /* 0x001fe20000000000 */
[----:B------:R-:W0:Y:S05]  /*0050*/  LDCU.64 UR6, c[0x4][0x8] ;  /* 0x01000100ff0677ac */ /* 0x000e2a0008000a00 */
[----:B------:R-:W3:Y:S08]  /*0060*/  LDC.64 R8, c[0x0][0x380] ;  /* 0x0000e000ff087b82 */ /* 0x000ef00000000a00 */
[----:B------:R-:W4:Y:S01]  /*0070*/  LDC.64 R4, c[0x0][0x390] ;  /* 0x0000e400ff047b82 */ /* 0x000f220000000a00 */
[----:B-1----:R-:W-:-:S06]  /*0080*/  IMAD.WIDE.U32 R6, R3, 0x4, R6 ;  /* 0x0000000403067825 */ /* 0x002fcc00078e0006 */
[----:B--2---:R-:W2:Y:S01]  /*0090*/  LDG.E R7, desc[UR4][R6.64] ;  /* 0x0000000406077981 */ /* 0x004ea2000c1e1900 */
[C---:B------:R-:W-:Y:S02]  /*00a0*/  IMAD R11, R3.reuse, 0x51, RZ ;  /* 0x00000051030b7824 */ /* 0x040fe400078e02ff */
[----:B----4-:R-:W-:-:S04]  /*00b0*/  IMAD.WIDE.U32 R4, R3, 0x70, R4 ;  /* 0x0000007003047825 */ /* 0x010fc800078e0004 */
[----:B---3--:R-:W-:-:S04]  /*00c0*/  IMAD.WIDE.U32 R8, R11, 0x4, R8 ;  /* 0x000000040b087825 */ /* 0x008fc800078e0008 */
[----:B--2---:R-:W-:Y:S01]  /*00d0*/  IMAD.HI R0, R7, 0x38e38e39, RZ ;  /* 0x38e38e3907007827 */ /* 0x004fe200078e02ff */
[----:B------:R-:W-:Y:S04]  /*00e0*/  STG.E desc[UR4][R4.64], R7 ;  /* 0x0000000704007986 */ /* 0x000fe8000c101904 */
[----:B------:R-:W-:-:S04]  /*00f0*/  SHF.R.S32.HI R13, RZ, 0x1, R0 ;  /* 0x00000001ff0d7819 */ /* 0x000fc80000011400 */
[----:B------:R-:W-:-:S05]  /*0100*/  LEA.HI R0, R0, R13, RZ, 0x1 ;  /* 0x0000000d00007211 */ /* 0x000fca00078f08ff */
[----:B------:R-:W-:-:S05]  /*0110*/  IMAD.WIDE R12, R0, 0x4, R8 ;  /* 0x00000004000c7825 */ /* 0x000fca00078e0208 */
[----:B------:R-:W2:Y:S01]  /*0120*/  LDG.E R2, desc[UR4][R12.64] ;  /* 0x000000040c027981 */ /* 0x000ea2000c1e1900 */
[----:B------:R-:W-:-:S05]  /*0130*/  IADD3 R10, P1, PT, R4, 0x4, RZ ;  /* 0x00000004040a7810 */ /* 0x000fca0007f3e0ff */
[----:B------:R-:W-:Y:S01]  /*0140*/  IMAD.X R11, RZ, RZ, R5, P1 ;  /* 0x000000ffff0b7224 */ /* 0x000fe200008e0605 */
[----:B--2---:R-:W-:-:S13]  /*0150*/  ISETP.GE.AND P0, PT, R2, 0x1, PT ;  /* 0x000000010200780c */ /* 0x004fda0003f06270 */
[----:B------:R-:W-:-:S05]  /*0160*/  @P0 IADD3 R15, PT, PT, R2, -0x1, RZ ;  /* 0xffffffff020f0810 */ /* 0x000fca0007ffe0ff */
[----:B------:R-:W-:-:S05]  /*0170*/  @P0 IMAD.WIDE.U32 R14, R15, 0x4, R10 ;  /* 0x000000040f0e0825 */ /* 0x000fca00078e000a */
[----:B------:R-:W2:Y:S02]  /*0180*/  @P0 LDG.E R2, desc[UR4][R14.64] ;  /* 0x000000040e020981 */ /* 0x000ea4000c1e1900 */
[----:B--2---:R-:W-:-:S05]  /*0190*/  @P0 VIADD R19, R2, 0x1 ;  /* 0x0000000102130836 */ /* 0x004fca0000000000 */
[----:B------:R1:W-:Y:S04]  /*01a0*/  @P0 STG.E desc[UR4][R14.64], R19 ;  /* 0x000000130e000986 */ /* 0x0003e8000c101904 */
[----:B------:R-:W2:Y:S02]  /*01b0*/  LDG.E R2, desc[UR4][R12.64+0x4] ;  /* 0x000004040c027981 */ /* 0x000ea4000c1e1900 */
[----:B--2---:R-:W-:-:S13]  /*01c0*/  ISETP.GE.AND P0, PT, R2, 0x1, PT ;  /* 0x000000010200780c */ /* 0x004fda0003f06270 */
[----:B------:R-:W-:-:S04]  /*01d0*/  @P0 VIADD R17, R2, 0xffffffff ;  /* 0xffffffff02110836 */ /* 0x000fc80000000000 */
[----:B------:R-:W-:-:S05]  /*01e0*/  @P0 IMAD.WIDE.U32 R16, R17, 0x4, R10 ;  /* 0x0000000411100825 */ /* 0x000fca00078e000a */
[----:B------:R-:W2:Y:S02]  /*01f0*/  @P0 LDG.E R2, desc[UR4][R16.64] ;  /* 0x0000000410020981 */ /* 0x000ea4000c1e1900 */
[----:B--2---:R-:W-:-:S05]  /*0200*/  @P0 IADD3 R21, PT, PT, R2, 0x1, RZ ;  /* 0x0000000102150810 */ /* 0x004fca0007ffe0ff */
[----:B------:R2:W-:Y:S04]  /*0210*/  @P0 STG.E desc[UR4][R16.64], R21 ;  /* 0x0000001510000986 */ /* 0x0005e8000c101904 */
[----:B------:R-:W3:Y:S02]  /*0220*/  LDG.E R2, desc[UR4][R12.64+0x8] ;  /* 0x000008040c027981 */ /* 0x000ee4000c1e1900 */
[----:B---3--:R-:W-:-:S13]  /*0230*/  ISETP.GE.AND P0, PT, R2, 0x1, PT ;  /* 0x000000010200780c */ /* 0x008fda0003f06270 */
[----:B------:R-:W-:-:S04]  /*0240*/  @P0 VIADD R23, R2, 0xffffffff ;  /* 0xffffffff02170836 */ /* 0x000fc80000000000 */
[----:B-1----:R-:W-:-:S05]  /*0250*/  @P0 IMAD.WIDE.U32 R14, R23, 0x4, R10 ;  /* 0x00000004170e0825 */ /* 0x002fca00078e000a */
[----:B------:R-:W3:Y:S02]  /*0260*/  @P0 LDG.E R2, desc[UR4][R14.64] ;  /* 0x000000040e020981 */ /* 0x000ee4000c1e1900 */
[----:B---3--:R-:W-:-:S05]  /*0270*/  @P0 VIADD R19, R2, 0x1 ;  /* 0x0000000102130836 */ /* 0x008fca0000000000 */
[----:B------:R1:W-:Y:S04]  /*0280*/  @P0 STG.E desc[UR4][R14.64], R19 ;  /* 0x000000130e000986 */ /* 0x0003e8000c101904 */
[----:B------:R-:W3:Y:S02]  /*0290*/  LDG.E R2, desc[UR4][R12.64+0xc] ;  /* 0x00000c040c027981 */ /* 0x000ee4000c1e1900 */
[----:B---3--:R-:W-:-:S13]  /*02a0*/  ISETP.GE.AND P0, PT, R2, 0x1, PT ;  /* 0x000000010200780c */ /* 0x008fda0003f06270 */
[----:B------:R-:W-:-:S05]  /*02b0*/  @P0 IADD3 R23, PT, PT, R2, -0x1, RZ ;  /* 0xffffffff02170810 */ /* 0x000fca0007ffe0ff */
[----:B--2---:R-:W-:-:S05]  /*02c0*/  @P0 IMAD.WIDE.U32 R16, R23, 0x4, R10 ;  /* 0x0000000417100825 */ /* 0x004fca00078e000a */
[----:B------:R-:W2:Y:S02]  /*02d0*/  @P0 LDG.E R2, desc[UR4][R16.64] ;  /* 0x0000000410020981 */ /* 0x000ea4000c1e1900 */
[----:B--2---:R-:W-:-:S05]  /*02e0*/  @P0 VIADD R21, R2, 0x1 ;  /* 0x0000000102150836 */ /* 0x004fca0000000000 */
[----:B------:R2:W-:Y:S04]  /*02f0*/  @P0 STG.E desc[UR4][R16.64], R21 ;  /* 0x0000001510000986 */ /* 0x0005e8000c101904 */
[----:B------:R-:W3:Y:S02]  /*0300*/  LDG.E R2, desc[UR4][R12.64+0x10] ;  /* 0x000010040c027981 */ /* 0x000ee4000c1e1900 */
[----:B---3--:R-:W-:-:S13]  /*0310*/  ISETP.GE.AND P0, PT, R2, 0x1, PT ;  /* 0x000000010200780c */ /* 0x008fda0003f06270 */
[----:B------:R-:W-:-:S04]  /*0320*/  @P0 VIADD R23, R2, 0xffffffff ;  /* 0xffffffff02170836 */ /* 0x000fc80000000000 */
[----:B-1----:R-:W-:-:S05]  /*0330*/  @P0 IMAD.WIDE.U32 R14, R23, 0x4, R10 ;  /* 0x00000004170e0825 */ /* 0x002fca00078e000a */
[----:B------:R-:W3:Y:S02]  /*0340*/  @P0 LDG.E R2, desc[UR4][R14.64] ;  /* 0x000000040e020981 */ /* 0x000ee4000c1e1900 */
[----:B---3--:R-:W-:-:S05]  /*0350*/  @P0 IADD3 R19, PT, PT, R2, 0x1, RZ ;  /* 0x0000000102130810 */ /* 0x008fca0007ffe0ff */
[----:B------:R1:W-:Y:S04]  /*0360*/  @P0 STG.E desc[UR4][R14.64], R19 ;  /* 0x000000130e000986 */ /* 0x0003e8000c101904 */
[----:B------:R-:W3:Y:S02]  /*0370*/  LDG.E R2, desc[UR4][R12.64+0x14] ;  /* 0x000014040c027981 */ /* 0x000ee4000c1e1900 */
[----:B---3--:R-:W-:-:S13]  /*0380*/  ISETP.GE.AND P0, PT, R2, 0x1, PT ;  /* 0x000000010200780c */ /* 0x008fda0003f06270 */
[----:B------:R-:W-:-:S04]  /*0390*/  @P0 VIADD R23, R2, 0xffffffff ;  /* 0xffffffff02170836 */ /* 0x000fc80000000000 */
[----:B--2---:R-:W-:-:S05]  /*03a0*/  @P0 IMAD.WIDE.U32 R16, R23, 0x4, R10 ;  /* 0x0000000417100825 */ /* 0x004fca00078e000a */
[----:B------:R-:W2:Y:S02]  /*03b0*/  @P0 LDG.E R2, desc[UR4][R16.64] ;  /* 0x0000000410020981 */ /* 0x000ea4000c1e1900 */
[----:B--2---:R-:W-:-:S05]  /*03c0*/  @P0 VIADD R21, R2, 0x1 ;  /* 0x0000000102150836 */ /* 0x004fca0000000000 */
[----:B------:R2:W-:Y:S04]  /*03d0*/  @P0 STG.E desc[UR4][R16.64], R21 ;  /* 0x0000001510000986 */ /* 0x0005e8000c101904 */
[----:B------:R-:W3:Y:S02]  /*03e0*/  LDG.E R2, desc[UR4][R12.64+0x18] ;  /* 0x000018040c027981 */ /* 0x000ee4000c1e1900 */
[----:B---3--:R-:W-:-:S13]  /*03f0*/  ISETP.GE.AND P0, PT, R2, 0x1, PT ;  /* 0x000000010200780c */ /* 0x008fda0003f06270 */
[----:B------:R-:W-:-:S05]  /*0400*/  @P0 IADD3 R23, PT, PT, R2, -0x1, RZ ;  /* 0xffffffff02170810 */ /* 0x000fca0007ffe0ff */
[----:B-1----:R-:W-:-:S05]  /*0410*/  @P0 IMAD.WIDE.U32 R14, R23, 0x4, R10 ;  /* 0x00000004170e0825 */ /* 0x002fca00078e000a */
[----:B------:R-:W3:Y:S02]  /*0420*/  @P0 LDG.E R2, desc[UR4][R14.64] ;  /* 0x000000040e020981 */ /* 0x000ee4000c1e1900 */
[----:B---3--:R-:W-:-:S05]  /*0430*/  @P0 VIADD R19, R2, 0x1 ;  /* 0x0000000102130836 */ /* 0x008fca0000000000 */
[----:B------:R1:W-:Y:S04]  /*0440*/  @P0 STG.E desc[UR4][R14.64], R19 ;  /* 0x000000130e000986 */ /* 0x0003e8000c101904 */
[----:B------:R-:W3:Y:S02]  /*0450*/  LDG.E R2, desc[UR4][R12.64+0x1c] ;  /* 0x00001c040c027981 */ /* 0x000ee4000c1e1900 */
[----:B---3--:R-:W-:-:S13]  /*0460*/  ISETP.GE.AND P0, PT, R2, 0x1, PT ;  /* 0x000000010200780c */ /* 0x008fda0003f06270 */
[----:B------:R-:W-:-:S04]  /*0470*/  @P0 VIADD R23, R2, 0xffffffff ;  /* 0xffffffff02170836 */ /* 0x000fc80000000000 */
[----:B--2---:R-:W-:-:S05]  /*0480*/  @P0 IMAD.WIDE.U32 R16, R23, 0x4, R10 ;  /* 0x0000000417100825 */ /* 0x004fca00078e000a */
[----:B------:R-:W2:Y:S02]  /*0490*/  @P0 LDG.E R2, desc[UR4][R16.64] ;  /* 0x0000000410020981 */ /* 0x000ea4000c1e1900 */
[----:B--2---:R-:W-:-:S05]  /*04a0*/  @P0 IADD3 R21, PT, PT, R2, 0x1, RZ ;  /* 0x0000000102150810 */ /* 0x004fca0007ffe0ff */
[----:B------:R2:W-:Y:S04]  /*04b0*/  @P0 STG.E desc[UR4][R16.64], R21 ;  /* 0x0000001510000986 */ /* 0x0005e8000c101904 */
[----:B------:R-:W3:Y:S02]  /*04c0*/  LDG.E R2, desc[UR4][R12.64+0x20] ;  /* 0x000020040c027981 */ /* 0x000ee4000c1e1900 */
[----:B---3--:R-:W-:-:S13]  /*04d0*/  ISETP.GE.AND P0, PT, R2, 0x1, PT ;  /* 0x000000010200780c */ /* 0x008fda0003f06270 */
[----:B------:R-:W-:-:S04]  /*04e0*/  @P0 VIADD R23, R2, 0xffffffff ;  /* 0xffffffff02170836 */ /* 0x000fc80000000000 */
[----:B-1----:R-:W-:-:S05]  /*04f0*/  @P0 IMAD.WIDE.U32 R14, R23, 0x4, R10 ;  /* 0x00000004170e0825 */ /* 0x002fca00078e000a */
[----:B------:R-:W3:Y:S01]  /*0500*/  @P0 LDG.E R2, desc[UR4][R14.64] ;  /* 0x000000040e020981 */ /* 0x000ee2000c1e1900 */
[----:B------:R-:W-:-:S04]  /*0510*/  IMAD R11, R0, -0x9, R7 ;  /* 0xfffffff7000b7824 */ /* 0x000fc800078e0207 */
[----:B------:R-:W-:-:S04]  /*0520*/  IMAD.WIDE R18, R11, 0x4, R8 ;  /* 0x000000040b127825 */ /* 0x000fc800078e0208 */
[----:B---3--:R-:W-:-:S05]  /*0530*/  @P0 VIADD R23, R2, 0x1 ;  /* 0x0000000102170836 */ /* 0x008fca0000000000 */
[----:B------:R1:W-:Y:S04]  /*0540*/  @P0 STG.E desc[UR4][R14.64], R23 ;  /* 0x000000170e000986 */ /* 0x0003e8000c101904 */
[----:B------:R-:W3:Y:S01]  /*0550*/  LDG.E R18, desc[UR4][R18.64] ;  /* 0x0000000412127981 */ /* 0x000ee2000c1e1900 */
[----:B------:R-:W-:-:S04]  /*0560*/  IADD3 R12, P1, PT, R4, 0x28, RZ ;  /* 0x00000028040c7810 */ /* 0x000fc80007f3e0ff */
[----:B------:R-:W-:Y:S02]  /*0570*/  IADD3.X R13, PT, PT, RZ, R5, RZ, P1, !PT ;  /* 0x00000005ff0d7210 */ /* 0x000fe40000ffe4ff */
[----:B---3--:R-:W-:-:S13]  /*0580*/  ISETP.GE.AND P0, PT, R18, 0x1, PT ;  /* 0x000000011200780c */ /* 0x008fda0003f06270 */
[----:B--2---:R-:W-:-:S04]  /*0590*/  @P0 VIADD R17, R18, 0xffffffff ;  /* 0xffffffff12110836 */ /* 0x004fc80000000000 */
[----:B------:R-:W-:-:S05]  /*05a0*/  @P0 IMAD.WIDE.U32 R16, R17, 0x4, R12 ;  /* 0x0000000411100825 */ /* 0x000fca00078e000c */
[----:B------:R-:W2:Y:S01]  /*05b0*/  @P0 LDG.E R0, desc[UR4][R16.64] ;  /* 0x0000000410000981 */ /* 0x000ea2000c1e1900 */
[----:B------:R-:W-:-:S04]  /*05c0*/  VIADD R21, R11, 0x9 ;  /* 0x000000090b157836 */ /* 0x000fc80000000000 */
[----:B------:R-:W-:Y:S01]  /*05d0*/  IMAD.WIDE.U32 R20, R21, 0x4, R8 ;  /* 0x0000000415147825 */ /* 0x000fe200078e0008 */
[----:B--2---:R-:W-:-:S05]  /*05e0*/  @P0 IADD3 R25, PT, PT, R0, 0x1, RZ ;  /* 0x0000000100190810 */ /* 0x004fca0007ffe0ff */
[----:B------:R2:W-:Y:S04]  /*05f0*/  @P0 STG.E desc[UR4][R16.64], R25 ;  /* 0x0000001910000986 */ /* 0x0005e8000c101904 */
[----:B------:R-:W3:Y:S02]  /*0600*/  LDG.E R20, desc[UR4][R20.64] ;  /* 0x0000000414147981 */ /* 0x000ee4000c1e1900 */
[----:B---3--:R-:W-:-:S13]  /*0610*/  ISETP.GE.AND P0, PT, R20, 0x1, PT ;  /* 0x000000011400780c */ /* 0x008fda0003f06270 */
[----:B-1----:R-:W-:-:S04]  /*0620*/  @P0 VIADD R15, R20, 0xffffffff ;  /* 0xffffffff140f0836 */ /* 0x002fc80000000000 */
[----:B------:R-:W-:-:S05]  /*0630*/  @P0 IMAD.WIDE.U32 R14, R15, 0x4, R12 ;  /* 0x000000040f0e0825 */ /* 0x000fca00078e000c */
[----:B------:R-:W3:Y:S01]  /*0640*/  @P0 LDG.E R0, desc[UR4][R14.64] ;  /* 0x000000040e000981 */ /* 0x000ee2000c1e1900 */
[----:B------:R-:W-:-:S04]  /*0650*/  VIADD R19, R11, 0x12 ;  /* 0x000000120b137836 */ /* 0x000fc80000000000 */
[----:B------:R-:W-:Y:S01]  /*0660*/  IMAD.WIDE.U32 R18, R19, 0x4, R8 ;  /* 0x0000000413127825 */ /* 0x000fe200078e0008 */
[----:B---3--:R-:W-:-:S05]  /*0670*/  @P0 IADD3 R23, PT, PT, R0, 0x1, RZ ;  /* 0x0000000100170810 */ /* 0x008fca0007ffe0ff */
[----:B------:R1:W-:Y:S04]  /*0680*/  @P0 STG.E desc[UR4][R14.64], R23 ;  /* 0x000000170e000986 */ /* 0x0003e8000c101904 */
[----:B------:R-:W3:Y:S02]  /*0690*/  LDG.E R18, desc[UR4][R18.64] ;  /* 0x0000000412127981 */ /* 0x000ee4000c1e1900 */
        /* <DEDUP_REMOVED lines=43> */
[----:B------:R-:W-:Y:S04]  /*0950*/  @P0 STG.E desc[UR4][R16.64], R25 ;  /* 0x0000001910000986 */ /* 0x000fe8000c101904 */
[----:B------:R-:W2:Y:S02]  /*0960*/  LDG.E R20, desc[UR4][R20.64] ;  /* 0x0000000414147981 */ /* 0x000ea4000c1e1900 */
[----:B--2---:R-:W-:-:S13]  /*0970*/  ISETP.GE.AND P0, PT, R20, 0x1, PT ;  /* 0x000000011400780c */ /* 0x004fda0003f06270 */
[----:B-1----:R-:W-:-:S04]  /*0980*/  @P0 VIADD R15, R20, 0xffffffff ;  /* 0xffffffff140f0836 */ /* 0x002fc80000000000 */
[----:B------:R-:W-:-:S05]  /*0990*/  @P0 IMAD.WIDE.U32 R14, R15, 0x4, R12 ;  /* 0x000000040f0e0825 */ /* 0x000fca00078e000c */
[----:B------:R-:W2:Y:S01]  /*09a0*/  @P0 LDG.E R0, desc[UR4][R14.64] ;  /* 0x000000040e000981 */ /* 0x000ea2000c1e1900 */
[----:B------:R-:W-:-:S04]  /*09b0*/  VIADD R19, R11, 0x48 ;  /* 0x000000480b137836 */ /* 0x000fc80000000000 */
[----:B------:R-:W-:Y:S01]  /*09c0*/  IMAD.WIDE.U32 R18, R19, 0x4, R8 ;  /* 0x0000000413127825 */ /* 0x000fe200078e0008 */
[----:B--2---:R-:W-:-:S05]  /*09d0*/  @P0 IADD3 R23, PT, PT, R0, 0x1, RZ ;  /* 0x0000000100170810 */ /* 0x004fca0007ffe0ff */
[----:B------:R1:W-:Y:S04]  /*09e0*/  @P0 STG.E desc[UR4][R14.64], R23 ;  /* 0x000000170e000986 */ /* 0x0003e8000c101904 */
[----:B------:R-:W2:Y:S01]  /*09f0*/  LDG.E R18, desc[UR4][R18.64] ;  /* 0x0000000412127981 */ /* 0x000ea2000c1e1900 */
[----:B------:R-:W-:-:S05]  /*0a00*/  PRMT R2, R11, 0x9910, RZ ;  /* 0x000099100b027816 */ /* 0x000fca00000000ff */
[----:B------:R-:W-:Y:S02]  /*0a10*/  IMAD R2, R2, 0x56, RZ ;  /* 0x0000005602027824 */ /* 0x000fe400078e02ff */
[----:B-1----:R-:W-:Y:S01]  /*0a20*/  IMAD.MOV R15, RZ, RZ, -R11 ;  /* 0x000000ffff0f7224 */ /* 0x002fe200078e0a0b */
[----:B--2---:R-:W-:-:S13]  /*0a30*/  ISETP.GE.AND P0, PT, R18, 0x1, PT ;  /* 0x000000011200780c */ /* 0x004fda0003f06270 */
[----:B------:R-:W-:-:S04]  /*0a40*/  @P0 VIADD R17, R18, 0xffffffff ;  /* 0xffffffff12110836 */ /* 0x000fc80000000000 */
[----:B------:R-:W-:-:S05]  /*0a50*/  @P0 IMAD.WIDE.U32 R12, R17, 0x4, R12 ;  /* 0x00000004110c0825 */ /* 0x000fca00078e000c */
[----:B------:R-:W2:Y:S01]  /*0a60*/  @P0 LDG.E R0, desc[UR4][R12.64] ;  /* 0x000000040c000981 */ /* 0x000ea2000c1e1900 */
[----:B------:R-:W-:Y:S02]  /*0a70*/  LOP3.LUT R17, R2, 0xffff, RZ, 0xc0, !PT ;  /* 0x0000ffff02117812 */ /* 0x000fe400078ec0ff */
[----:B------:R-:W-:Y:S02]  /*0a80*/  PRMT R15, R15, 0x7710, RZ ;  /* 0x000077100f0f7816 */ /* 0x000fe400000000ff */
[----:B------:R-:W-:-:S04]  /*0a90*/  SHF.R.U32.HI R2, RZ, 0xf, R17 ;  /* 0x0000000fff027819 */ /* 0x000fc80000011611 */
[----:B------:R-:W-:-:S04]  /*0aa0*/  LEA.HI R2, R17, R2, RZ, 0x18 ;  /* 0x0000000211027211 */ /* 0x000fc800078fc0ff */
[----:B------:R-:W-:Y:S01]  /*0ab0*/  PRMT R6, R2, 0x9910, RZ ;  /* 0x0000991002067816 */ /* 0x000fe200000000ff */
[----:B------:R-:W-:-:S04]  /*0ac0*/  IMAD.HI R2, R7, 0x4bda12f7, RZ ;  /* 0x4bda12f707027827 */ /* 0x000fc800078e02ff */
[----:B------:R-:W-:Y:S01]  /*0ad0*/  IMAD R6, R6, 0x3, R15 ;  /* 0x0000000306067824 */ /* 0x000fe200078e020f */
[----:B------:R-:W-:-:S04]  /*0ae0*/  SHF.R.U32.HI R15, RZ, 0x1f, R2 ;  /* 0x0000001fff0f7819 */ /* 0x000fc80000011602 */
[----:B------:R-:W-:Y:S02]  /*0af0*/  LOP3.LUT R6, R6, 0xffff, RZ, 0xc0, !PT ;  /* 0x0000ffff06067812 */ /* 0x000fe400078ec0ff */
[----:B------:R-:W-:Y:S02]  /*0b00*/  LEA.HI.SX32 R2, R2, R15, 0x1d ;  /* 0x0000000f02027211 */ /* 0x000fe400078feaff */
[----:B------:R-:W-:-:S03]  /*0b10*/  PRMT R6, R6, 0x8880, RZ ;  /* 0x0000888006067816 */ /* 0x000fc600000000ff */
[----:B------:R-:W-:Y:S01]  /*0b20*/  IMAD R11, R2, 0x1b, R11 ;  /* 0x0000001b020b7824 */ /* 0x000fe200078e020b */
[----:B------:R-:W-:-:S05]  /*0b30*/  MOV R2, R6 ;  /* 0x0000000600027202 */ /* 0x000fca0000000f00 */
[----:B------:R-:W-:-:S04]  /*0b40*/  IMAD.IADD R11, R2, 0x1, R11 ;  /* 0x00000001020b7824 */ /* 0x000fc800078e020b */
[----:B------:R-:W-:-:S04]  /*0b50*/  IMAD.WIDE R8, R11, 0x4, R8 ;  /* 0x000000040b087825 */ /* 0x000fc800078e0208 */
[----:B--2---:R-:W-:-:S05]  /*0b60*/  @P0 VIADD R17, R0, 0x1 ;  /* 0x0000000100110836 */ /* 0x004fca0000000000 */
[----:B------:R1:W-:Y:S04]  /*0b70*/  @P0 STG.E desc[UR4][R12.64], R17 ;  /* 0x000000110c000986 */ /* 0x0003e8000c101904 */
[----:B------:R-:W2:Y:S01]  /*0b80*/  LDG.E R0, desc[UR4][R8.64] ;  /* 0x0000000408007981 */ /* 0x000ea2000c1e1900 */
[----:B------:R-:W-:-:S04]  /*0b90*/  IADD3 R10, P1, PT, R4, 0x4c, RZ ;  /* 0x0000004c040a7810 */ /* 0x000fc80007f3e0ff */
[----:B------:R-:W-:Y:S02]  /*0ba0*/  IADD3.X R11, PT, PT, RZ, R5, RZ, P1, !PT ;  /* 0x00000005ff0b7210 */ /* 0x000fe40000ffe4ff */
[----:B--2---:R-:W-:-:S13]  /*0bb0*/  ISETP.GE.AND P0, PT, R0, 0x1, PT ;  /* 0x000000010000780c */ /* 0x004fda0003f06270 */
[----:B------:R-:W-:-:S04]  /*0bc0*/  @P0 VIADD R15, R0, 0xffffffff ;  /* 0xffffffff000f0836 */ /* 0x000fc80000000000 */
[----:B------:R-:W-:-:S05]  /*0bd0*/  @P0 IMAD.WIDE.U32 R14, R15, 0x4, R10 ;  /* 0x000000040f0e0825 */ /* 0x000fca00078e000a */
[----:B------:R-:W2:Y:S02]  /*0be0*/  @P0 LDG.E R0, desc[UR4][R14.64] ;  /* 0x000000040e000981 */ /* 0x000ea4000c1e1900 */
[----:B--2---:R-:W-:-:S05]  /*0bf0*/  @P0 VIADD R19, R0, 0x1 ;  /* 0x0000000100130836 */ /* 0x004fca0000000000 */
[----:B------:R2:W-:Y:S04]  /*0c00*/  @P0 STG.E desc[UR4][R14.64], R19 ;  /* 0x000000130e000986 */ /* 0x0005e8000c101904 */
[----:B------:R-:W3:Y:S02]  /*0c10*/  LDG.E R0, desc[UR4][R8.64+0x4] ;  /* 0x0000040408007981 */ /* 0x000ee4000c1e1900 */
[----:B---3--:R-:W-:-:S13]  /*0c20*/  ISETP.GE.AND P0, PT, R0, 0x1, PT ;  /* 0x000000010000780c */ /* 0x008fda0003f06270 */
[----:B-1----:R-:W-:-:S05]  /*0c30*/  @P0 IADD3 R13, PT, PT, R0, -0x1, RZ ;  /* 0xffffffff000d0810 */ /* 0x002fca0007ffe0ff */
[----:B------:R-:W-:-:S05]  /*0c40*/  @P0 IMAD.WIDE.U32 R12, R13, 0x4, R10 ;  /* 0x000000040d0c0825 */ /* 0x000fca00078e000a */
        /* <DEDUP_REMOVED lines=44> */
[----:B------:R-:W-:Y:S04]  /*0f10*/  @P0 STG.E desc[UR4][R12.64], R17 ;  /* 0x000000110c000986 */ /* 0x000fe8000c101904 */
[----:B------:R-:W3:Y:S02]  /*0f20*/  LDG.E R0, desc[UR4][R8.64+0x50] ;  /* 0x0000500408007981 */ /* 0x000ee4000c1e1900 */
[----:B---3--:R-:W-:-:S13]  /*0f30*/  ISETP.GE.AND P0, PT, R0, 0x1, PT ;  /* 0x000000010000780c */ /* 0x008fda0003f06270 */
[----:B------:R-:W-:-:S04]  /*0f40*/  @P0 VIADD R21, R0, 0xffffffff ;  /* 0xffffffff00150836 */ /* 0x000fc80000000000 */
[----:B------:R-:W-:-:S05]  /*0f50*/  @P0 IMAD.WIDE.U32 R10, R21, 0x4, R10 ;  /* 0x00000004150a0825 */ /* 0x000fca00078e000a */
[----:B------:R-:W2:Y:S02]  /*0f60*/  @P0 LDG.E R0, desc[UR4][R10.64] ;  /* 0x000000040a000981 */ /* 0x000ea4000c1e1900 */
[----:B--2---:R-:W-:-:S05]  /*0f70*/  @P0 IADD3 R15, PT, PT, R0, 0x1, RZ ;  /* 0x00000001000f0810 */ /* 0x004fca0007ffe0ff */
[----:B------:R1:W-:Y:S04]  /*0f80*/  @P0 STG.E desc[UR4][R10.64], R15 ;  /* 0x0000000f0a000986 */ /* 0x0003e8000c101904 */
[----:B------:R-:W2:Y:S04]  /*0f90*/  LDG.E R23, desc[UR4][R4.64+0x8] ;  /* 0x0000080404177981 */ /* 0x000ea8000c1e1900 */
[----:B------:R-:W3:Y:S04]  /*0fa0*/  LDG.E R22, desc[UR4][R4.64+0x4] ;  /* 0x0000040404167981 */ /* 0x000ee8000c1e1900 */
[----:B------:R-:W4:Y:S04]  /*0fb0*/  LDG.E R26, desc[UR4][R4.64+0x2c] ;  /* 0x00002c04041a7981 */ /* 0x000f28000c1e1900 */
[----:B------:R-:W5:Y:S04]  /*0fc0*/  LDG.E R25, desc[UR4][R4.64+0x28] ;  /* 0x0000280404197981 */ /* 0x000f68000c1e1900 */
[----:B------:R-:W5:Y:S04]  /*0fd0*/  LDG.E R21, desc[UR4][R4.64+0x50] ;  /* 0x0000500404157981 */ /* 0x000f68000c1e1900 */
[----:B------:R-:W5:Y:S04]  /*0fe0*/  LDG.E R0, desc[UR4][R4.64+0x4c] ;  /* 0x00004c0404007981 */ /* 0x000f68000c1e1900 */
[----:B------:R-:W5:Y:S04]  /*0ff0*/  LDG.E R2, desc[UR4][R4.64+0xc] ;  /* 0x00000c0404027981 */ /* 0x000f68000c1e1900 */
[----:B------:R-:W5:Y:S04]  /*1000*/  LDG.E R6, desc[UR4][R4.64+0x30] ;  /* 0x0000300404067981 */ /* 0x000f68000c1e1900 */
[----:B------:R-:W5:Y:S04]  /*1010*/  LDG.E R8, desc[UR4][R4.64+0x54] ;  /* 0x0000540404087981 */ /* 0x000f68000c1e1900 */
[----:B------:R-:W5:Y:S04]  /*1020*/  LDG.E R9, desc[UR4][R4.64+0x10] ;  /* 0x0000100404097981 */ /* 0x000f68000c1e1900 */
[----:B-1----:R-:W5:Y:S04]  /*1030*/  LDG.E R10, desc[UR4][R4.64+0x34] ;  /* 0x00003404040a7981 */ /* 0x002f68000c1e1900 */
[----:B------:R-:W5:Y:S04]  /*1040*/  LDG.E R11, desc[UR4][R4.64+0x58] ;  /* 0x00005804040b7981 */ /* 0x000f68000c1e1900 */
        /* <DEDUP_REMOVED lines=10> */
[----:B------:R-:W5:Y:S01]  /*10f0*/  LDG.E R27, desc[UR4][R4.64+0x6c] ;  /* 0x00006c04041b7981 */ /* 0x000f62000c1e1900 */
[----:B--2---:R-:W-:-:S03]  /*1100*/  ISETP.NE.AND P1, PT, R23, RZ, PT ;  /* 0x000000ff1700720c */ /* 0x004fc60003f25270 */
[----:B------:R-:W2:Y:S01]  /*1110*/  LDG.E R23, desc[UR4][R4.64+0x44] ;  /* 0x0000440404177981 */ /* 0x000ea2000c1e1900 */
[----:B---3--:R-:W-:-:S03]  /*1120*/  ISETP.NE.AND P0, PT, R22, RZ, PT ;  /* 0x000000ff1600720c */ /* 0x008fc60003f05270 */
[----:B------:R-:W3:Y:S01]  /*1130*/  LDG.E R22, desc[UR4][R4.64+0x68] ;  /* 0x0000680404167981 */ /* 0x000ee2000c1e1900 */
[----:B----4-:R-:W-:-:S03]  /*1140*/  ISETP.NE.AND P3, PT, R26, RZ, PT ;  /* 0x000000ff1a00720c */ /* 0x010fc60003f65270 */
[----:B------:R-:W4:Y:S01]  /*1150*/  LDG.E R26, desc[UR4][R4.64+0x48] ;  /* 0x00004804041a7981 */ /* 0x000f22000c1e1900 */
[----:B-----5:R-:W-:-:S03]  /*1160*/  ISETP.NE.AND P4, PT, R25, RZ, PT ;  /* 0x000000ff1900720c */ /* 0x020fc60003f85270 */
[----:B------:R1:W5:Y:S01]  /*1170*/  LDG.E R25, desc[UR4][R4.64+0x24] ;  /* 0x0000240404197981 */ /* 0x000362000c1e1900 */
[----:B------:R-:W-:Y:S01]  /*1180*/  ISETP.NE.AND P5, PT, R21, RZ, PT ;  /* 0x000000ff1500720c */ /* 0x000fe20003fa5270 */
[----:B------:R-:W-:Y:S01]  /*1190*/  IMAD.MOV.U32 R21, RZ, RZ, 0x2 ;  /* 0x00000002ff157424 */ /* 0x000fe200078e00ff */
[----:B------:R-:W-:Y:S02]  /*11a0*/  ISETP.NE.AND P6, PT, R0, RZ, PT ;  /* 0x000000ff0000720c */ /* 0x000fe40003fc5270 */
[----:B------:R-:W-:Y:S01]  /*11b0*/  SEL R0, RZ, 0x1, P1 ;  /* 0x00000001ff007807 */ /* 0x000fe20000800000 */
[----:B------:R-:W-:-:S03]  /*11c0*/  @P1 IMAD.MOV R21, RZ, RZ, 0x1 ;  /* 0x00000001ff151424 */ /* 0x000fc600078e02ff */
[----:B------:R-:W-:Y:S02]  /*11d0*/  @P0 IADD3 R21, PT, PT, R0, RZ, RZ ;  /* 0x000000ff00150210 */ /* 0x000fe40007ffe0ff */
[----:B------:R-:W-:Y:S01]  /*11e0*/  ISETP.NE.AND P0, PT, R2, RZ, PT ;  /* 0x000000ff0200720c */ /* 0x000fe20003f05270 */
[----:B------:R-:W-:Y:S01]  /*11f0*/  HFMA2 R2, -RZ, RZ, 0, 1.1920928955078125e-07 ;  /* 0x00000002ff027431 */ /* 0x000fe200000001ff */
[----:B------:R-:W-:Y:S02]  /*1200*/  ISETP.NE.AND P1, PT, R6, RZ, PT ;  /* 0x000000ff0600720c */ /* 0x000fe40003f25270 */
[----:B------:R-:W-:Y:S02]  /*1210*/  ISETP.NE.AND P2, PT, R8, RZ, PT ;  /* 0x000000ff0800720c */ /* 0x000fe40003f45270 */
[----:B-1----:R-:W-:Y:S02]  /*1220*/  SEL R4, RZ, 0x1, P3 ;  /* 0x00000001ff047807 */ /* 0x002fe40001800000 */
[----:B------:R-:W-:Y:S01]  /*1230*/  SEL R5, RZ, 0x1, P5 ;  /* 0x00000001ff057807 */ /* 0x000fe20002800000 */
[----:B------:R-:W-:Y:S01]  /*1240*/  IMAD.MOV.U32 R0, RZ, RZ, 0x2 ;  /* 0x00000002ff007424 */ /* 0x000fe200078e00ff */
[----:B------:R-:W-:Y:S01]  /*1250*/  @P5 IADD3 R2, PT, PT, RZ, 0x1, RZ ;  /* 0x00000001ff025810 */ /* 0x000fe20007ffe0ff */
[----:B------:R-:W-:Y:S01]  /*1260*/  @P3 IMAD.MOV R0, RZ, RZ, 0x1 ;  /* 0x00000001ff003424 */ /* 0x000fe200078e02ff */
[----:B------:R-:W-:Y:S01]  /*1270*/  @P6 IADD3 R2, PT, PT, R5, RZ, RZ ;  /* 0x000000ff05026210 */ /* 0x000fe20007ffe0ff */
[----:B------:R-:W-:Y:S01]  /*1280*/  @P4 IMAD.MOV R0, RZ, RZ, R4 ;  /* 0x000000ffff004224 */ /* 0x000fe200078e0204 */
[----:B------:R-:W-:-:S02]  /*1290*/  ISETP.NE.AND P3, PT, R9, RZ, PT ;  /* 0x000000ff0900720c */ /* 0x000fc40003f65270 */
[----:B------:R-:W-:Y:S02]  /*12a0*/  ISETP.NE.AND P4, PT, R10, RZ, PT ;  /* 0x000000ff0a00720c */ /* 0x000fe40003f85270 */
[----:B------:R-:W-:Y:S01]  /*12b0*/  ISETP.NE.AND P5, PT, R11, RZ, PT ;  /* 0x000000ff0b00720c */ /* 0x000fe20003fa5270 */
[C---:B------:R-:W-:Y:S01]  /*12c0*/  VIADD R4, R21.reuse, 0x1 ;  /* 0x0000000115047836 */ /* 0x040fe20000000000 */
[----:B------:R-:W-:Y:S01]  /*12d0*/  IADD3 R5, PT, PT, R0, 0x1, RZ ;  /* 0x0000000100057810 */ /* 0x000fe20007ffe0ff */
[C---:B------:R-:W-:Y:S01]  /*12e0*/  VIADD R6, R2.reuse, 0x1 ;  /* 0x0000000102067836 */ /* 0x040fe20000000000 */
[----:B------:R-:W-:Y:S01]  /*12f0*/  @P0 IADD3 R4, PT, PT, R21, RZ, RZ ;  /* 0x000000ff15040210 */ /* 0x000fe20007ffe0ff */
[----:B------:R-:W-:Y:S01]  /*1300*/  @P1 IMAD.MOV R5, RZ, RZ, R0 ;  /* 0x000000ffff051224 */ /* 0x000fe200078e0200 */
[----:B------:R-:W-:Y:S02]  /*1310*/  @P2 IADD3 R6, PT, PT, R2, RZ, RZ ;  /* 0x000000ff02062210 */ /* 0x000fe40007ffe0ff */
[----:B------:R-:W-:-:S02]  /*1320*/  ISETP.NE.AND P2, PT, R12, RZ, PT ;  /* 0x000000ff0c00720c */ /* 0x000fc40003f45270 */
[----:B------:R-:W-:Y:S02]  /*1330*/  ISETP.NE.AND P1, PT, R13, RZ, PT ;  /* 0x000000ff0d00720c */ /* 0x000fe40003f25270 */
[----:B------:R-:W-:Y:S01]  /*1340*/  ISETP.NE.AND P0, PT, R14, RZ, PT ;  /* 0x000000ff0e00720c */ /* 0x000fe20003f05270 */
[----:B------:R-:W-:Y:S01]  /*1350*/  VIADD R0, R4, 0x1 ;  /* 0x0000000104007836 */ /* 0x000fe20000000000 */
[----:B------:R-:W-:Y:S01]  /*1360*/  IADD3 R2, PT, PT, R5, 0x1, RZ ;  /* 0x0000000105027810 */ /* 0x000fe20007ffe0ff */
[----:B------:R-:W-:Y:S01]  /*1370*/  VIADD R8, R6, 0x1 ;  /* 0x0000000106087836 */ /* 0x000fe20000000000 */
        /* <DEDUP_REMOVED lines=21> */
[----:B------:R-:W-:Y:S01]  /*14d0*/  ISETP.NE.AND P3, PT, R24, RZ, PT ;  /* 0x000000ff1800720c */ /* 0x000fe20003f65270 */
[----:B------:R-:W-:Y:S01]  /*14e0*/  VIADD R4, R0, 0x1 ;  /* 0x0000000100047836 */ /* 0x000fe20000000000 */
[----:B------:R-:W-:Y:S01]  /*14f0*/  IADD3 R5, PT, PT, R2, 0x1, RZ ;  /* 0x0000000102057810 */ /* 0x000fe20007ffe0ff */
[----:B------:R-:W-:Y:S01]  /*1500*/  VIADD R6, R8, 0x1 ;  /* 0x0000000108067836 */ /* 0x000fe20000000000 */
[----:B------:R-:W-:Y:S01]  /*1510*/  @P2 IADD3 R4, PT, PT, R0, RZ, RZ ;  /* 0x000000ff00042210 */ /* 0x000fe20007ffe0ff */
[----:B------:R-:W-:Y:S01]  /*1520*/  @P1 IMAD.MOV R5, RZ, RZ, R2 ;  /* 0x000000ffff051224 */ /* 0x000fe200078e0202 */
[----:B------:R-:W-:-:S02]  /*1530*/  @P0 IADD3 R6, PT, PT, R8, RZ, RZ ;  /* 0x000000ff08060210 */ /* 0x000fc40007ffe0ff */
[----:B------:R-:W-:Y:S01]  /*1540*/  ISETP.NE.AND P2, PT, R27, RZ, PT ;  /* 0x000000ff1b00720c */ /* 0x000fe20003f45270 */
[----:B------:R-:W-:Y:S01]  /*1550*/  VIADD R0, R4, 0x1 ;  /* 0x0000000104007836 */ /* 0x000fe20000000000 */
[----:B------:R-:W-:Y:S01]  /*1560*/  IADD3 R8, PT, PT, R5, 0x1, RZ ;  /* 0x0000000105087810 */ /* 0x000fe20007ffe0ff */
[----:B------:R-:W-:Y:S02]  /*1570*/  VIADD R9, R6, 0x1 ;  /* 0x0000000106097836 */ /* 0x000fe40000000000 */
[----:B------:R-:W-:Y:S02]  /*1580*/  @P3 IADD3 R0, PT, PT, R4, RZ, RZ ;  /* 0x000000ff04003210 */ /* 0x000fe40007ffe0ff */
[----:B------:R-:W-:-:S03]  /*1590*/  IADD3 R2, PT, PT, R7, 0x1, RZ ;  /* 0x0000000107027810 */ /* 0x000fc60007ffe0ff */
[----:B------:R-:W-:Y:S01]  /*15a0*/  VIADD R10, R0, 0x1 ;  /* 0x00000001000a7836 */ /* 0x000fe20000000000 */
[----:B------:R-:W1:Y:S01]  /*15b0*/  LDCU UR4, c[0x0][0x2f8] ;  /* 0x00005f00ff0477ac */ /* 0x000e620008000800 */
[----:B------:R1:W-:Y:S01]  /*15c0*/  STL.64 [R1], R2 ;  /* 0x0000000201007387 */ /* 0x0003e20000100a00 */
[----:B------:R-:W1:Y:S01]  /*15d0*/  LDCU UR5, c[0x0][0x2fc] ;  /* 0x00005f80ff0577ac */ /* 0x000e620008000800 */
[----:B0-----:R-:W-:Y:S02]  /*15e0*/  MOV R4, UR6 ;  /* 0x0000000600047c02 */ /* 0x001fe40008000f00 */
[----:B--2---:R-:W-:Y:S02]  /*15f0*/  ISETP.NE.AND P5, PT, R23, RZ, PT ;  /* 0x000000ff1700720c */ /* 0x004fe40003fa5270 */
[----:B---3--:R-:W-:Y:S02]  /*1600*/  ISETP.NE.AND P4, PT, R22, RZ, PT ;  /* 0x000000ff1600720c */ /* 0x008fe40003f85270 */
[----:B----4-:R-:W-:-:S02]  /*1610*/  ISETP.NE.AND P1, PT, R26, RZ, PT ;  /* 0x000000ff1a00720c */ /* 0x010fc40003f25270 */
[----:B-----5:R-:W-:-:S07]  /*1620*/  ISETP.NE.AND P0, PT, R25, RZ, PT ;  /* 0x000000ff1900720c */ /* 0x020fce0003f05270 */
[----:B------:R-:W-:Y:S02]  /*1630*/  @P5 IMAD.MOV R8, RZ, RZ, R5 ;  /* 0x000000ffff085224 */ /* 0x000fe400078e0205 */
[----:B------:R-:W-:Y:S02]  /*1640*/  @P4 IADD3 R9, PT, PT, R6, RZ, RZ ;  /* 0x000000ff06094210 */ /* 0x000fe40007ffe0ff */
[C---:B------:R-:W-:Y:S02]  /*1650*/  VIADD R11, R8.reuse, 0x1 ;  /* 0x00000001080b7836 */ /* 0x040fe40000000000 */
[----:B------:R-:W-:Y:S01]  /*1660*/  IADD3 R12, PT, PT, R9, 0x1, RZ ;  /* 0x00000001090c7810 */ /* 0x000fe20007ffe0ff */
[----:B------:R-:W-:Y:S01]  /*1670*/  @P2 IMAD.MOV R12, RZ, RZ, R9 ;  /* 0x000000ffff0c2224 */ /* 0x000fe200078e0209 */
[----:B------:R-:W-:Y:S01]  /*1680*/  @P1 IADD3 R11, PT, PT, R8, RZ, RZ ;  /* 0x000000ff080b1210 */ /* 0x000fe20007ffe0ff */
[----:B------:R-:W-:Y:S01]  /*1690*/  @P0 IMAD.MOV R10, RZ, RZ, R0 ;  /* 0x000000ffff0a0224 */ /* 0x000fe200078e0200 */
[----:B------:R-:W-:-:S02]  /*16a0*/  MOV R0, 0x0 ;  /* 0x0000000000007802 */ /* 0x000fc40000000f00 */
[----:B------:R0:W-:Y:S02]  /*16b0*/  STL [R1+0x10], R12 ;  /* 0x0000100c01007387 */ /* 0x0001e40000100800 */
[----:B------:R0:W2:Y:S02]  /*16c0*/  LDC.64 R8, c[0x4][R0] ;  /* 0x0100000000087b82 */ /* 0x0000a40000000a00 */
[----:B------:R0:W-:Y:S01]  /*16d0*/  STL.64 [R1+0x8], R10 ;  /* 0x0000080a01007387 */ /* 0x0001e20000100a00 */
[----:B-1----:R-:W-:Y:S01]  /*16e0*/  IADD3 R6, P0, PT, R1, UR4, RZ ;  /* 0x0000000401067c10 */ /* 0x002fe2000ff1e0ff */
[----:B------:R-:W-:-:S03]  /*16f0*/  IMAD.U32 R5, RZ, RZ, UR7 ;  /* 0x00000007ff057e24 */ /* 0x000fc6000f8e00ff */
[----:B------:R-:W-:-:S09]  /*1700*/  IADD3.X R7, PT, PT, RZ, UR5, RZ, P0, !PT ;  /* 0x00000005ff077c10 */ /* 0x000fd200087fe4ff */
[----:B------:R-:W-:-:S07]  /*1710*/  LEPC R20, `(.L_x_0) ;  /* 0x000000001014794e */ /* 0x000fce0000000000 */
[----:B0-2---:R-:W-:Y:S05]  /*1720*/  CALL.ABS.NOINC R8 ;  /* 0x0000000008007343 */ /* 0x005fea0003c00000 */
.L_x_0:
[----:B------:R-:W-:Y:S05]  /*1730*/  WARPSYNC.ALL ;  /* 0x0000000000007948 */ /* 0x000fea0003800000 */
[----:B------:R-:W-:Y:S06]  /*1740*/  BAR.SYNC.DEFER_BLOCKING 0x0 ;  /* 0x0000000000007b1d */ /* 0x000fec0000010000 */
[----:B------:R-:W-:Y:S05]  /*1750*/  EXIT ;  /* 0x000000000000794d */ /* 0x000fea0003800000 */
.L_x_1:
[----:B------:R-:W-:-:S00]  /*1760*/  BRA `(.L_x_1) ;  /* 0xfffffffc00fc7947 */ /* 0x000fc0000383ffff */
[----:B------:R-:W-:-:S00]  /*1770*/  NOP ;  /* 0x0000000000007918 */ /* 0x000fc00000000000 */
        /* <DEDUP_REMOVED lines=8> */
.L_x_2:


//--------------------- .nv.global.init           --------------------------
	.section	.nv.global.init,"aw",@progbits
.nv.global.init:
	.type		$str,@object
	.size		$str,(.L_0 - $str)
$str:
        /*0000*/ 	.byte	0x54, 0x41, 0x52, 0x47, 0x45, 0x54, 0x20, 0x43, 0x45, 0x4c, 0x4c, 0x20, 0x2d, 0x20, 0x25, 0x64
        /*0010*/ 	.byte	0x20, 0x28, 0x69, 0x64, 0x3a, 0x20, 0x25, 0x64, 0x29, 0x3b, 0x20, 0x6e, 0x75, 0x6d, 0x62, 0x65
        /*0020*/ 	.byte	0x72, 0x20, 0x6f, 0x66, 0x20, 0x7a, 0x65, 0x72, 0x6f, 0x73, 0x20, 0x72, 0x6f, 0x77, 0x3a, 0x20
        /*0030*/ 	.byte	0x25, 0x64, 0x3b, 0x20, 0x63, 0x6f, 0x6c, 0x75, 0x6d, 0x6e, 0x3a, 0x20, 0x25, 0x64, 0x3b, 0x20
        /*0040*/ 	.byte	0x62, 0x6c, 0x6f, 0x63, 0x6b, 0x3a, 0x20, 0x25, 0x64, 0x0a, 0x00
.L_0:


//--------------------- .nv.shared.reserved.0     --------------------------
	.section	.nv.shared.reserved.0,"aw",@nobits
	.weak		__nv_reservedSMEM_offset_0_alias
	.size		__nv_reservedSMEM_offset_0_alias, 0, 64
	.other		__nv_reservedSMEM_offset_0_alias,@"STO_CUDA_RESERVED_SHARED STV_DEFAULT"
__nv_reservedSMEM_offset_0_alias:
	.zero		0
	.zero		64


//--------------------- .nv.constant0._Z9fillEmptyPKiS0_P8appeared --------------------------
	.section	.nv.constant0._Z9fillEmptyPKiS0_P8appeared,"a",@progbits
	.sectionflags	@""
	.align	4
.nv.constant0._Z9fillEmptyPKiS0_P8appeared:
	.zero		920


//--------------------- SYMBOLS --------------------------

	.type		.nv.reservedSmem.offset0,@object
	.size		.nv.reservedSmem.offset0,0x4
	.type		vprintf,@function
